//
// Generated by NVIDIA NVVM Compiler
//
// Compiler Build ID: CL-36424714
// Cuda compilation tools, release 13.0, V13.0.88
// Based on NVVM 20.0.0
//

.version 9.0
.target sm_100
.address_size 64

	// .globl	_Z10vector_addPKfS0_Pfi

.visible .entry _Z10vector_addPKfS0_Pfi(
	.param .u64 .ptr .align 1 _Z10vector_addPKfS0_Pfi_param_0,
	.param .u64 .ptr .align 1 _Z10vector_addPKfS0_Pfi_param_1,
	.param .u64 .ptr .align 1 _Z10vector_addPKfS0_Pfi_param_2,
	.param .u32 _Z10vector_addPKfS0_Pfi_param_3
)
{
	.reg .pred 	%p<2>;
	.reg .b32 	%r<7>;
	.reg .b32 	%f<4>;
	.reg .b64 	%rd<11>;

	ld.param.u64 	%rd1, [_Z10vector_addPKfS0_Pfi_param_0];
	ld.param.u64 	%rd2, [_Z10vector_addPKfS0_Pfi_param_1];
	ld.param.u64 	%rd3, [_Z10vector_addPKfS0_Pfi_param_2];
	ld.param.u32 	%r2, [_Z10vector_addPKfS0_Pfi_param_3];
	mov.u32 	%r3, %ntid.x;
	mov.u32 	%r4, %ctaid.x;
	add.s32 	%r5, %r3, %r4;
	mov.u32 	%r6, %tid.x;
	add.s32 	%r1, %r5, %r6;
	setp.ge.s32 	%p1, %r1, %r2;
	@%p1 bra 	$L__BB0_2;
	cvta.to.global.u64 	%rd4, %rd1;
	cvta.to.global.u64 	%rd5, %rd2;
	cvta.to.global.u64 	%rd6, %rd3;
	mul.wide.s32 	%rd7, %r1, 4;
	add.s64 	%rd8, %rd4, %rd7;
	ld.global.f32 	%f1, [%rd8];
	add.s64 	%rd9, %rd5, %rd7;
	ld.global.f32 	%f2, [%rd9];
	add.f32 	%f3, %f1, %f2;
	add.s64 	%rd10, %rd6, %rd7;
	st.global.f32 	[%rd10], %f3;
$L__BB0_2:
	ret;

}


// ===== COMPILED SASS (sm_100) =====

	.target	sm_100

	.elftype	@"ET_EXEC"


//--------------------- .note.nv.tkinfo           --------------------------
	.section	.note.nv.tkinfo,"",@"SHT_NOTE"
	.sectionflags	@"SHF_NOTE_NV_TKINFO"
	.tkinfo
        /*0018*/ 	.word	0x00000002
        /*0030*/ 	.string	""
        /*0030*/ 	.string	"ptxas"
        /*0030*/ 	.string	"Cuda compilation tools, release 13.0, V13.0.88"
        /*0030*/ 	.string	"Build cuda_13.0.r13.0/compiler.36424714_0"
        /*0030*/ 	.string	"-arch sm_100 -m 64 "



//--------------------- .note.nv.cuinfo           --------------------------
	.section	.note.nv.cuinfo,"",@"SHT_NOTE"
	.sectionflags	@"SHF_NOTE_NV_CUINFO"
        /*0018*/ 	.short	0x0002
        /*001a*/ 	.short	0x0064
        /*001c*/ 	.short	0x0082
	.zero		2


//--------------------- .nv.info                  --------------------------
	.section	.nv.info,"",@"SHT_CUDA_INFO"
	.align	4


	//----- nvinfo : EIATTR_REGCOUNT
	.align		4
        /*0000*/ 	.byte	0x04, 0x2f
        /*0002*/ 	.short	(.L_1 - .L_0)
	.align		4
.L_0:
        /*0004*/ 	.word	index@(_Z10vector_addPKfS0_Pfi)
        /*0008*/ 	.word	0x0000000c


	//----- nvinfo : EIATTR_FRAME_SIZE
	.align		4
.L_1:
        /*000c*/ 	.byte	0x04, 0x11
        /*000e*/ 	.short	(.L_3 - .L_2)
	.align		4
.L_2:
        /*0010*/ 	.word	index@(_Z10vector_addPKfS0_Pfi)
        /*0014*/ 	.word	0x00000000


	//----- nvinfo : EIATTR_MIN_STACK_SIZE
	.align		4
.L_3:
        /*0018*/ 	.byte	0x04, 0x12
        /*001a*/ 	.short	(.L_5 - .L_4)
	.align		4
.L_4:
        /*001c*/ 	.word	index@(_Z10vector_addPKfS0_Pfi)
        /*0020*/ 	.word	0x00000000
.L_5:


//--------------------- .nv.compat                --------------------------
	.section	.nv.compat,"",@"SHT_CUDA_COMPAT_INFO"
	.align	4
        /*0000*/ 	.byte	0x02, 0x09, 0x00, 0x00, 0x02, 0x02, 0x01, 0x00, 0x02, 0x05, 0x05, 0x00, 0x03, 0x07, 0x01, 0x01
        /*0010*/ 	.byte	0x02, 0x03, 0x00, 0x00, 0x02, 0x06, 0x01, 0x00, 0x04, 0x0b, 0x08, 0x00, 0x09, 0x00, 0x00, 0x00
        /*0020*/ 	.byte	0x00, 0x00, 0x00, 0x00


//--------------------- .nv.info._Z10vector_addPKfS0_Pfi --------------------------
	.section	.nv.info._Z10vector_addPKfS0_Pfi,"",@"SHT_CUDA_INFO"
	.sectionflags	@""
	.align	4


	//----- nvinfo : EIATTR_CUDA_API_VERSION
	.align		4
        /*0000*/ 	.byte	0x04, 0x37
        /*0002*/ 	.short	(.L_7 - .L_6)
.L_6:
        /*0004*/ 	.word	0x00000082


	//----- nvinfo : EIATTR_KPARAM_INFO
	.align		4
.L_7:
        /*0008*/ 	.byte	0x04, 0x17
        /*000a*/ 	.short	(.L_9 - .L_8)
.L_8:
        /*000c*/ 	.word	0x00000000
        /*0010*/ 	.short	0x0003
        /*0012*/ 	.short	0x0018
        /*0014*/ 	.byte	0x00, 0xf0, 0x11, 0x00


	//----- nvinfo : EIATTR_KPARAM_INFO
	.align		4
.L_9:
        /*0018*/ 	.byte	0x04, 0x17
        /*001a*/ 	.short	(.L_11 - .L_10)
.L_10:
        /*001c*/ 	.word	0x00000000
        /*0020*/ 	.short	0x0002
        /*0022*/ 	.short	0x0010
        /*0024*/ 	.byte	0x00, 0xf5, 0x21, 0x00


	//----- nvinfo : EIATTR_KPARAM_INFO
	.align		4
.L_11:
        /*0028*/ 	.byte	0x04, 0x17
        /*002a*/ 	.short	(.L_13 - .L_12)
.L_12:
        /*002c*/ 	.word	0x00000000
        /*0030*/ 	.short	0x0001
        /*0032*/ 	.short	0x0008
        /*0034*/ 	.byte	0x00, 0xf5, 0x21, 0x00


	//----- nvinfo : EIATTR_KPARAM_INFO
	.align		4
.L_13:
        /*0038*/ 	.byte	0x04, 0x17
        /*003a*/ 	.short	(.L_15 - .L_14)
.L_14:
        /*003c*/ 	.word	0x00000000
        /*0040*/ 	.short	0x0000
        /*0042*/ 	.short	0x0000
        /*0044*/ 	.byte	0x00, 0xf5, 0x21, 0x00


	//----- nvinfo : EIATTR_SPARSE_MMA_MASK
	.align		4
.L_15:
        /*0048*/ 	.byte	0x03, 0x50
        /*004a*/ 	.short	0x0000


	//----- nvinfo : EIATTR_MAXREG_COUNT
	.align		4
        /*004c*/ 	.byte	0x03, 0x1b
        /*004e*/ 	.short	0x00ff


	//----- nvinfo : EIATTR_MERCURY_ISA_VERSION
	.align		4
        /*0050*/ 	.byte	0x03, 0x5f
        /*0052*/ 	.short	0x0101


	//----- nvinfo : EIATTR_VRC_CTA_INIT_COUNT
	.align		4
        /*0054*/ 	.byte	0x02, 0x4a
	.zero		1
	.zero		1


	//----- nvinfo : EIATTR_EXIT_INSTR_OFFSETS
	.align		4
        /*0058*/ 	.byte	0x04, 0x1c
        /*005a*/ 	.short	(.L_17 - .L_16)


	//   ....[0]....
.L_16:
        /*005c*/ 	.word	0x00000070


	//   ....[1]....
        /*0060*/ 	.word	0x00000130


	//----- nvinfo : EIATTR_CBANK_PARAM_SIZE
	.align		4
.L_17:
        /*0064*/ 	.byte	0x03, 0x19
        /*0066*/ 	.short	0x001c


	//----- nvinfo : EIATTR_PARAM_CBANK
	.align		4
        /*0068*/ 	.byte	0x04, 0x0a
        /*006a*/ 	.short	(.L_19 - .L_18)
	.align		4
.L_18:
        /*006c*/ 	.word	index@(.nv.constant0._Z10vector_addPKfS0_Pfi)
        /*0070*/ 	.short	0x0380
        /*0072*/ 	.short	0x001c


	//----- nvinfo : EIATTR_SW_WAR
	.align		4
.L_19:
        /*0074*/ 	.byte	0x04, 0x36
        /*0076*/ 	.short	(.L_21 - .L_20)
.L_20:
        /*0078*/ 	.word	0x00000008
.L_21:


//--------------------- .nv.callgraph             --------------------------
	.section	.nv.callgraph,"",@"SHT_CUDA_CALLGRAPH"
	.align	4
	.sectionentsize	8
	.align		4
        /*0000*/ 	.word	0x00000000
	.align		4
        /*0004*/ 	.word	0xffffffff
	.align		4
        /*0008*/ 	.word	0x00000000
	.align		4
        /*000c*/ 	.word	0xfffffffe
	.align		4
        /*0010*/ 	.word	0x00000000
	.align		4
        /*0014*/ 	.word	0xfffffffd
	.align		4
        /*0018*/ 	.word	0x00000000
	.align		4
        /*001c*/ 	.word	0xfffffffc


//--------------------- .text._Z10vector_addPKfS0_Pfi --------------------------
	.section	.text._Z10vector_addPKfS0_Pfi,"ax",@progbits
	.align	128
        .global         _Z10vector_addPKfS0_Pfi
        .type           _Z10vector_addPKfS0_Pfi,@function
        .size           _Z10vector_addPKfS0_Pfi,(.L_x_1 - _Z10vector_addPKfS0_Pfi)
        .other          _Z10vector_addPKfS0_Pfi,@"STO_CUDA_ENTRY STV_DEFAULT"
_Z10vector_addPKfS0_Pfi:
.text._Z10vector_addPKfS0_Pfi:
[----:B------:R-:W-:Y:S01]  /*0000*/  LDC R1, c[0x0][0x37c] ;  /* 0x0000df00ff017b82 */ /* 0x000fe20000000800 */
[----:B------:R-:W0:Y:S01]  /*0010*/  S2R R9, SR_CTAID.X ;  /* 0x0000000000097919 */ /* 0x000e220000002500 */
[----:B------:R-:W0:Y:S01]  /*0020*/  LDCU UR4, c[0x0][0x360] ;  /* 0x00006c00ff0477ac */ /* 0x000e220008000800 */
[----:B------:R-:W0:Y:S01]  /*0030*/  S2R R0, SR_TID.X ;  /* 0x0000000000007919 */ /* 0x000e220000002100 */
[----:B------:R-:W1:Y:S01]  /*0040*/  LDCU UR5, c[0x0][0x398] ;  /* 0x00007300ff0577ac */ /* 0x000e620008000800 */
[----:B0-----:R-:W-:-:S04]  /*0050*/  IADD3 R9, PT, PT, R0, UR4, R9 ;  /* 0x0000000400097c10 */ /* 0x001fc8000fffe009 */
[----:B-1----:R-:W-:-:S13]  /*0060*/  ISETP.GE.AND P0, PT, R9, UR5, PT ;  /* 0x0000000509007c0c */ /* 0x002fda000bf06270 */
[----:B------:R-:W-:Y:S05]  /*0070*/  @P0 EXIT ;  /* 0x000000000000094d */ /* 0x000fea0003800000 */
[----:B------:R-:W0:Y:S01]  /*0080*/  LDC.64 R2, c[0x0][0x380] ;  /* 0x0000e000ff027b82 */ /* 0x000e220000000a00 */
[----:B------:R-:W1:Y:S07]  /*0090*/  LDCU.64 UR4, c[0x0][0x358] ;  /* 0x00006b00ff0477ac */ /* 0x000e6e0008000a00 */
[----:B------:R-:W2:Y:S08]  /*00a0*/  LDC.64 R4, c[0x0][0x388] ;  /* 0x0000e200ff047b82 */ /* 0x000eb00000000a00 */
[----:B------:R-:W3:Y:S01]  /*00b0*/  LDC.64 R6, c[0x0][0x390] ;  /* 0x0000e400ff067b82 */ /* 0x000ee20000000a00 */
[----:B0-----:R-:W-:-:S06]  /*00c0*/  IMAD.WIDE R2, R9, 0x4, R2 ;  /* 0x0000000409027825 */ /* 0x001fcc00078e0202 */
[----:B-1----:R-:W4:Y:S01]  /*00d0*/  LDG.E R2, desc[UR4][R2.64] ;  /* 0x0000000402027981 */ /* 0x002f22000c1e1900 */
[----:B--2---:R-:W-:-:S06]  /*00e0*/  IMAD.WIDE R4, R9, 0x4, R4 ;  /* 0x0000000409047825 */ /* 0x004fcc00078e0204 */
[----:B------:R-:W4:Y:S01]  /*00f0*/  LDG.E R5, desc[UR4][R4.64] ;  /* 0x0000000404057981 */ /* 0x000f22000c1e1900 */
[----:B---3--:R-:W-:-:S04]  /*0100*/  IMAD.WIDE R6, R9, 0x4, R6 ;  /* 0x0000000409067825 */ /* 0x008fc800078e0206 */
[----:B----4-:R-:W-:-:S05]  /*0110*/  FADD R9, R2, R5 ;  /* 0x0000000502097221 */ /* 0x010fca0000000000 */
[----:B------:R-:W-:Y:S01]  /*0120*/  STG.E desc[UR4][R6.64], R9 ;  /* 0x0000000906007986 */ /* 0x000fe2000c101904 */
[----:B------:R-:W-:Y:S05]  /*0130*/  EXIT ;  /* 0x000000000000794d */ /* 0x000fea0003800000 */
.L_x_0:
[----:B------:R-:W-:-:S00]  /*0140*/  BRA `(.L_x_0) ;  /* 0xfffffffc00fc7947 */ /* 0x000fc0000383ffff */
[----:B------:R-:W-:-:S00]  /*0150*/  NOP ;  /* 0x0000000000007918 */ /* 0x000fc00000000000 */
        /* <DEDUP_REMOVED lines=10> */
.L_x_1:


//--------------------- .nv.shared.reserved.0     --------------------------
	.section	.nv.shared.reserved.0,"aw",@nobits
	.weak		__nv_reservedSMEM_offset_0_alias
	.size		__nv_reservedSMEM_offset_0_alias, 0, 64
	.other		__nv_reservedSMEM_offset_0_alias,@"STO_CUDA_RESERVED_SHARED STV_DEFAULT"
__nv_reservedSMEM_offset_0_alias:
	.zero		0
	.zero		64


//--------------------- .nv.constant0._Z10vector_addPKfS0_Pfi --------------------------
	.section	.nv.constant0._Z10vector_addPKfS0_Pfi,"a",@progbits
	.sectionflags	@""
	.align	4
.nv.constant0._Z10vector_addPKfS0_Pfi:
	.zero		924


//--------------------- SYMBOLS --------------------------

	.type		.nv.reservedSmem.offset0,@object
	.size		.nv.reservedSmem.offset0,0x4
